//
// Generated by NVIDIA NVVM Compiler
//
// Compiler Build ID: CL-36424714
// Cuda compilation tools, release 13.0, V13.0.88
// Based on NVVM 20.0.0
//

.version 9.0
.target sm_100
.address_size 64

	// .globl	_Z18sumReductionSharedPfS_i
// _ZZ18sumReductionSharedPfS_iE11shared_data has been demoted

.visible .entry _Z18sumReductionSharedPfS_i(
	.param .u64 .ptr .align 1 _Z18sumReductionSharedPfS_i_param_0,
	.param .u64 .ptr .align 1 _Z18sumReductionSharedPfS_i_param_1,
	.param .u32 _Z18sumReductionSharedPfS_i_param_2
)
{
	.reg .pred 	%p<4>;
	.reg .b32 	%r<5>;
	.reg .b32 	%f<11>;
	.reg .b64 	%rd<7>;
	// demoted variable
	.shared .align 4 .b8 _ZZ18sumReductionSharedPfS_iE11shared_data[16];
	ld.param.u64 	%rd2, [_Z18sumReductionSharedPfS_i_param_0];
	ld.param.u64 	%rd1, [_Z18sumReductionSharedPfS_i_param_1];
	cvta.to.global.u64 	%rd3, %rd2;
	mov.u32 	%r1, %tid.x;
	mul.wide.u32 	%rd4, %r1, 4;
	add.s64 	%rd5, %rd3, %rd4;
	ld.global.f32 	%f1, [%rd5];
	ld.global.f32 	%f2, [%rd5+16];
	add.f32 	%f3, %f1, %f2;
	shl.b32 	%r3, %r1, 2;
	mov.u32 	%r4, _ZZ18sumReductionSharedPfS_iE11shared_data;
	add.s32 	%r2, %r4, %r3;
	st.shared.f32 	[%r2], %f3;
	bar.sync 	0;
	setp.gt.u32 	%p1, %r1, 1;
	@%p1 bra 	$L__BB0_2;
	ld.shared.f32 	%f4, [%r2+8];
	ld.shared.f32 	%f5, [%r2];
	add.f32 	%f6, %f4, %f5;
	st.shared.f32 	[%r2], %f6;
$L__BB0_2:
	bar.sync 	0;
	setp.ne.s32 	%p2, %r1, 0;
	@%p2 bra 	$L__BB0_4;
	ld.shared.f32 	%f7, [_ZZ18sumReductionSharedPfS_iE11shared_data+4];
	ld.shared.f32 	%f8, [%r2];
	add.f32 	%f9, %f7, %f8;
	st.shared.f32 	[%r2], %f9;
$L__BB0_4:
	setp.ne.s32 	%p3, %r1, 0;
	bar.sync 	0;
	@%p3 bra 	$L__BB0_6;
	ld.shared.f32 	%f10, [_ZZ18sumReductionSharedPfS_iE11shared_data];
	cvta.to.global.u64 	%rd6, %rd1;
	st.global.f32 	[%rd6], %f10;
$L__BB0_6:
	ret;

}


// ===== COMPILED SASS (sm_100) =====

	.target	sm_100

	.elftype	@"ET_EXEC"


//--------------------- .note.nv.tkinfo           --------------------------
	.section	.note.nv.tkinfo,"",@"SHT_NOTE"
	.sectionflags	@"SHF_NOTE_NV_TKINFO"
	.tkinfo
        /*0018*/ 	.word	0x00000002
        /*0030*/ 	.string	""
        /*0030*/ 	.string	"ptxas"
        /*0030*/ 	.string	"Cuda compilation tools, release 13.0, V13.0.88"
        /*0030*/ 	.string	"Build cuda_13.0.r13.0/compiler.36424714_0"
        /*0030*/ 	.string	"-arch sm_100 -m 64 "



//--------------------- .note.nv.cuinfo           --------------------------
	.section	.note.nv.cuinfo,"",@"SHT_NOTE"
	.sectionflags	@"SHF_NOTE_NV_CUINFO"
        /*0018*/ 	.short	0x0002
        /*001a*/ 	.short	0x0064
        /*001c*/ 	.short	0x0082
	.zero		2


//--------------------- .nv.info                  --------------------------
	.section	.nv.info,"",@"SHT_CUDA_INFO"
	.align	4


	//----- nvinfo : EIATTR_REGCOUNT
	.align		4
        /*0000*/ 	.byte	0x04, 0x2f
        /*0002*/ 	.short	(.L_1 - .L_0)
	.align		4
.L_0:
        /*0004*/ 	.word	index@(_Z18sumReductionSharedPfS_i)
        /*0008*/ 	.word	0x0000000c


	//----- nvinfo : EIATTR_FRAME_SIZE
	.align		4
.L_1:
        /*000c*/ 	.byte	0x04, 0x11
        /*000e*/ 	.short	(.L_3 - .L_2)
	.align		4
.L_2:
        /*0010*/ 	.word	index@(_Z18sumReductionSharedPfS_i)
        /*0014*/ 	.word	0x00000000


	//----- nvinfo : EIATTR_MIN_STACK_SIZE
	.align		4
.L_3:
        /*0018*/ 	.byte	0x04, 0x12
        /*001a*/ 	.short	(.L_5 - .L_4)
	.align		4
.L_4:
        /*001c*/ 	.word	index@(_Z18sumReductionSharedPfS_i)
        /*0020*/ 	.word	0x00000000
.L_5:


//--------------------- .nv.compat                --------------------------
	.section	.nv.compat,"",@"SHT_CUDA_COMPAT_INFO"
	.align	4
        /*0000*/ 	.byte	0x02, 0x09, 0x00, 0x00, 0x02, 0x02, 0x01, 0x00, 0x02, 0x05, 0x05, 0x00, 0x03, 0x07, 0x01, 0x01
        /*0010*/ 	.byte	0x02, 0x03, 0x00, 0x00, 0x02, 0x06, 0x01, 0x00, 0x04, 0x0b, 0x08, 0x00, 0x09, 0x00, 0x00, 0x00
        /*0020*/ 	.byte	0x00, 0x00, 0x00, 0x00


//--------------------- .nv.info._Z18sumReductionSharedPfS_i --------------------------
	.section	.nv.info._Z18sumReductionSharedPfS_i,"",@"SHT_CUDA_INFO"
	.sectionflags	@""
	.align	4


	//----- nvinfo : EIATTR_CUDA_API_VERSION
	.align		4
        /*0000*/ 	.byte	0x04, 0x37
        /*0002*/ 	.short	(.L_7 - .L_6)
.L_6:
        /*0004*/ 	.word	0x00000082


	//----- nvinfo : EIATTR_KPARAM_INFO
	.align		4
.L_7:
        /*0008*/ 	.byte	0x04, 0x17
        /*000a*/ 	.short	(.L_9 - .L_8)
.L_8:
        /*000c*/ 	.word	0x00000000
        /*0010*/ 	.short	0x0002
        /*0012*/ 	.short	0x0010
        /*0014*/ 	.byte	0x00, 0xf0, 0x11, 0x00


	//----- nvinfo : EIATTR_KPARAM_INFO
	.align		4
.L_9:
        /*0018*/ 	.byte	0x04, 0x17
        /*001a*/ 	.short	(.L_11 - .L_10)
.L_10:
        /*001c*/ 	.word	0x00000000
        /*0020*/ 	.short	0x0001
        /*0022*/ 	.short	0x0008
        /*0024*/ 	.byte	0x00, 0xf5, 0x21, 0x00


	//----- nvinfo : EIATTR_KPARAM_INFO
	.align		4
.L_11:
        /*0028*/ 	.byte	0x04, 0x17
        /*002a*/ 	.short	(.L_13 - .L_12)
.L_12:
        /*002c*/ 	.word	0x00000000
        /*0030*/ 	.short	0x0000
        /*0032*/ 	.short	0x0000
        /*0034*/ 	.byte	0x00, 0xf5, 0x21, 0x00


	//----- nvinfo : EIATTR_SPARSE_MMA_MASK
	.align		4
.L_13:
        /*0038*/ 	.byte	0x03, 0x50
        /*003a*/ 	.short	0x0000


	//----- nvinfo : EIATTR_MAXREG_COUNT
	.align		4
        /*003c*/ 	.byte	0x03, 0x1b
        /*003e*/ 	.short	0x00ff


	//----- nvinfo : EIATTR_NUM_BARRIERS
	.align		4
        /*0040*/ 	.byte	0x02, 0x4c
        /*0042*/ 	.byte	0x01
	.zero		1


	//----- nvinfo : EIATTR_MERCURY_ISA_VERSION
	.align		4
        /*0044*/ 	.byte	0x03, 0x5f
        /*0046*/ 	.short	0x0101


	//----- nvinfo : EIATTR_VRC_CTA_INIT_COUNT
	.align		4
        /*0048*/ 	.byte	0x02, 0x4a
	.zero		1
	.zero		1


	//----- nvinfo : EIATTR_EXIT_INSTR_OFFSETS
	.align		4
        /*004c*/ 	.byte	0x04, 0x1c
        /*004e*/ 	.short	(.L_15 - .L_14)


	//   ....[0]....
.L_14:
        /*0050*/ 	.word	0x000001a0


	//   ....[1]....
        /*0054*/ 	.word	0x000001e0


	//----- nvinfo : EIATTR_CBANK_PARAM_SIZE
	.align		4
.L_15:
        /*0058*/ 	.byte	0x03, 0x19
        /*005a*/ 	.short	0x0014


	//----- nvinfo : EIATTR_PARAM_CBANK
	.align		4
        /*005c*/ 	.byte	0x04, 0x0a
        /*005e*/ 	.short	(.L_17 - .L_16)
	.align		4
.L_16:
        /*0060*/ 	.word	index@(.nv.constant0._Z18sumReductionSharedPfS_i)
        /*0064*/ 	.short	0x0380
        /*0066*/ 	.short	0x0014


	//----- nvinfo : EIATTR_SW_WAR
	.align		4
.L_17:
        /*0068*/ 	.byte	0x04, 0x36
        /*006a*/ 	.short	(.L_19 - .L_18)
.L_18:
        /*006c*/ 	.word	0x00000008
.L_19:


//--------------------- .nv.callgraph             --------------------------
	.section	.nv.callgraph,"",@"SHT_CUDA_CALLGRAPH"
	.align	4
	.sectionentsize	8
	.align		4
        /*0000*/ 	.word	0x00000000
	.align		4
        /*0004*/ 	.word	0xffffffff
	.align		4
        /*0008*/ 	.word	0x00000000
	.align		4
        /*000c*/ 	.word	0xfffffffe
	.align		4
        /*0010*/ 	.word	0x00000000
	.align		4
        /*0014*/ 	.word	0xfffffffd
	.align		4
        /*0018*/ 	.word	0x00000000
	.align		4
        /*001c*/ 	.word	0xfffffffc


//--------------------- .text._Z18sumReductionSharedPfS_i --------------------------
	.section	.text._Z18sumReductionSharedPfS_i,"ax",@progbits
	.align	128
        .global         _Z18sumReductionSharedPfS_i
        .type           _Z18sumReductionSharedPfS_i,@function
        .size           _Z18sumReductionSharedPfS_i,(.L_x_1 - _Z18sumReductionSharedPfS_i)
        .other          _Z18sumReductionSharedPfS_i,@"STO_CUDA_ENTRY STV_DEFAULT"
_Z18sumReductionSharedPfS_i:
.text._Z18sumReductionSharedPfS_i:
[----:B------:R-:W-:Y:S01]  /*0000*/  LDC R1, c[0x0][0x37c] ;  /* 0x0000df00ff017b82 */ /* 0x000fe20000000800 */
[----:B------:R-:W0:Y:S07]  /*0010*/  S2R R9, SR_TID.X ;  /* 0x0000000000097919 */ /* 0x000e2e0000002100 */
[----:B------:R-:W0:Y:S01]  /*0020*/  LDC.64 R2, c[0x0][0x380] ;  /* 0x0000e000ff027b82 */ /* 0x000e220000000a00 */
[----:B------:R-:W1:Y:S01]  /*0030*/  LDCU.64 UR6, c[0x0][0x358] ;  /* 0x00006b00ff0677ac */ /* 0x000e620008000a00 */
[----:B0-----:R-:W-:-:S05]  /*0040*/  IMAD.WIDE.U32 R2, R9, 0x4, R2 ;  /* 0x0000000409027825 */ /* 0x001fca00078e0002 */
[----:B-1----:R-:W2:Y:S04]  /*0050*/  LDG.E R0, desc[UR6][R2.64] ;  /* 0x0000000602007981 */ /* 0x002ea8000c1e1900 */
[----:B------:R-:W2:Y:S01]  /*0060*/  LDG.E R5, desc[UR6][R2.64+0x10] ;  /* 0x0000100602057981 */ /* 0x000ea2000c1e1900 */
[----:B------:R-:W0:Y:S01]  /*0070*/  S2UR UR5, SR_CgaCtaId ;  /* 0x00000000000579c3 */ /* 0x000e220000008800 */
[----:B------:R-:W-:Y:S01]  /*0080*/  UMOV UR4, 0x400 ;  /* 0x0000040000047882 */ /* 0x000fe20000000000 */
[C---:B------:R-:W-:Y:S02]  /*0090*/  ISETP.GT.U32.AND P0, PT, R9.reuse, 0x1, PT ;  /* 0x000000010900780c */ /* 0x040fe40003f04070 */
[----:B------:R-:W-:Y:S01]  /*00a0*/  ISETP.NE.AND P1, PT, R9, RZ, PT ;  /* 0x000000ff0900720c */ /* 0x000fe20003f25270 */
[----:B0-----:R-:W-:-:S06]  /*00b0*/  ULEA UR4, UR5, UR4, 0x18 ;  /* 0x0000000405047291 */ /* 0x001fcc000f8ec0ff */
[----:B------:R-:W-:Y:S01]  /*00c0*/  LEA R7, R9, UR4, 0x2 ;  /* 0x0000000409077c11 */ /* 0x000fe2000f8e10ff */
[----:B--2---:R-:W-:-:S05]  /*00d0*/  FADD R0, R0, R5 ;  /* 0x0000000500007221 */ /* 0x004fca0000000000 */
[----:B------:R-:W-:Y:S01]  /*00e0*/  STS [R7], R0 ;  /* 0x0000000007007388 */ /* 0x000fe20000000800 */
[----:B------:R-:W-:Y:S06]  /*00f0*/  BAR.SYNC.DEFER_BLOCKING 0x0 ;  /* 0x0000000000007b1d */ /* 0x000fec0000010000 */
[----:B------:R-:W-:Y:S04]  /*0100*/  @!P0 LDS R4, [R7+0x8] ;  /* 0x0000080007048984 */ /* 0x000fe80000000800 */
[----:B------:R-:W0:Y:S02]  /*0110*/  @!P0 LDS R5, [R7] ;  /* 0x0000000007058984 */ /* 0x000e240000000800 */
[----:B0-----:R-:W-:-:S05]  /*0120*/  @!P0 FADD R4, R4, R5 ;  /* 0x0000000504048221 */ /* 0x001fca0000000000 */
[----:B------:R-:W-:Y:S01]  /*0130*/  @!P0 STS [R7], R4 ;  /* 0x0000000407008388 */ /* 0x000fe20000000800 */
[----:B------:R-:W-:Y:S06]  /*0140*/  BAR.SYNC.DEFER_BLOCKING 0x0 ;  /* 0x0000000000007b1d */ /* 0x000fec0000010000 */
[----:B------:R-:W-:Y:S04]  /*0150*/  @!P1 LDS R2, [UR4+0x4] ;  /* 0x00000404ff029984 */ /* 0x000fe80008000800 */
[----:B------:R-:W0:Y:S02]  /*0160*/  @!P1 LDS R3, [R7] ;  /* 0x0000000007039984 */ /* 0x000e240000000800 */
[----:B0-----:R-:W-:-:S05]  /*0170*/  @!P1 FADD R2, R2, R3 ;  /* 0x0000000302029221 */ /* 0x001fca0000000000 */
[----:B------:R0:W-:Y:S01]  /*0180*/  @!P1 STS [R7], R2 ;  /* 0x0000000207009388 */ /* 0x0001e20000000800 */
[----:B------:R-:W-:Y:S06]  /*0190*/  BAR.SYNC.DEFER_BLOCKING 0x0 ;  /* 0x0000000000007b1d */ /* 0x000fec0000010000 */
[----:B------:R-:W-:Y:S05]  /*01a0*/  @P1 EXIT ;  /* 0x000000000000194d */ /* 0x000fea0003800000 */
[----:B------:R-:W1:Y:S01]  /*01b0*/  LDS R5, [UR4] ;  /* 0x00000004ff057984 */ /* 0x000e620008000800 */
[----:B0-----:R-:W1:Y:S03]  /*01c0*/  LDC.64 R2, c[0x0][0x388] ;  /* 0x0000e200ff027b82 */ /* 0x001e660000000a00 */
[----:B-1----:R-:W-:Y:S01]  /*01d0*/  STG.E desc[UR6][R2.64], R5 ;  /* 0x0000000502007986 */ /* 0x002fe2000c101906 */
[----:B------:R-:W-:Y:S05]  /*01e0*/  EXIT ;  /* 0x000000000000794d */ /* 0x000fea0003800000 */
.L_x_0:
[----:B------:R-:W-:-:S00]  /*01f0*/  BRA `(.L_x_0) ;  /* 0xfffffffc00fc7947 */ /* 0x000fc0000383ffff */
[----:B------:R-:W-:-:S00]  /*0200*/  NOP ;  /* 0x0000000000007918 */ /* 0x000fc00000000000 */
[----:B------:R-:W-:-:S00]  /*0210*/  NOP ;  /* 0x0000000000007918 */ /* 0x000fc00000000000 */
[----:B------:R-:W-:-:S00]  /*0220*/  NOP ;  /* 0x0000000000007918 */ /* 0x000fc00000000000 */
[----:B------:R-:W-:-:S00]  /*0230*/  NOP ;  /* 0x0000000000007918 */ /* 0x000fc00000000000 */
[----:B------:R-:W-:-:S00]  /*0240*/  NOP ;  /* 0x0000000000007918 */ /* 0x000fc00000000000 */
[----:B------:R-:W-:-:S00]  /*0250*/  NOP ;  /* 0x0000000000007918 */ /* 0x000fc00000000000 */
[----:B------:R-:W-:-:S00]  /*0260*/  NOP ;  /* 0x0000000000007918 */ /* 0x000fc00000000000 */
[----:B------:R-:W-:-:S00]  /*0270*/  NOP ;  /* 0x0000000000007918 */ /* 0x000fc00000000000 */
.L_x_1:


//--------------------- .nv.shared._Z18sumReductionSharedPfS_i --------------------------
	.section	.nv.shared._Z18sumReductionSharedPfS_i,"aw",@nobits
	.sectionflags	@""
	.align	4
.nv.shared._Z18sumReductionSharedPfS_i:
	.zero		1040


//--------------------- .nv.shared.reserved.0     --------------------------
	.section	.nv.shared.reserved.0,"aw",@nobits
	.weak		__nv_reservedSMEM_offset_0_alias
	.size		__nv_reservedSMEM_offset_0_alias, 0, 64
	.other		__nv_reservedSMEM_offset_0_alias,@"STO_CUDA_RESERVED_SHARED STV_DEFAULT"
__nv_reservedSMEM_offset_0_alias:
	.zero		0
	.zero		64


//--------------------- .nv.constant0._Z18sumReductionSharedPfS_i --------------------------
	.section	.nv.constant0._Z18sumReductionSharedPfS_i,"a",@progbits
	.sectionflags	@""
	.align	4
.nv.constant0._Z18sumReductionSharedPfS_i:
	.zero		916


//--------------------- SYMBOLS --------------------------

	.type		.nv.reservedSmem.offset0,@object
	.size		.nv.reservedSmem.offset0,0x4
	.type		.nv.reservedSmem.cap,@object
	.size		.nv.reservedSmem.cap,0x4
